//
// Generated by NVIDIA NVVM Compiler
//
// Compiler Build ID: CL-36424714
// Cuda compilation tools, release 13.0, V13.0.88
// Based on NVVM 20.0.0
//

.version 9.0
.target sm_100
.address_size 64

	// .globl	_Z7dkernelPiS_S_i
.extern .func  (.param .b32 func_retval0) vprintf
(
	.param .b64 vprintf_param_0,
	.param .b64 vprintf_param_1
)
;
.global .align 1 .b8 $str[36] = {65, 91, 37, 100, 93, 32, 61, 32, 37, 100, 44, 32, 66, 91, 37, 100, 93, 32, 61, 32, 37, 100, 44, 32, 67, 91, 37, 100, 93, 32, 61, 32, 37, 100, 10};

.visible .entry _Z7dkernelPiS_S_i(
	.param .u64 .ptr .align 1 _Z7dkernelPiS_S_i_param_0,
	.param .u64 .ptr .align 1 _Z7dkernelPiS_S_i_param_1,
	.param .u64 .ptr .align 1 _Z7dkernelPiS_S_i_param_2,
	.param .u32 _Z7dkernelPiS_S_i_param_3
)
{
	.local .align 8 .b8 	__local_depot0[24];
	.reg .b64 	%SP;
	.reg .b64 	%SPL;
	.reg .pred 	%p<2>;
	.reg .b32 	%r<13>;
	.reg .b64 	%rd<20>;

	mov.u64 	%SPL, __local_depot0;
	cvta.local.u64 	%SP, %SPL;
	ld.param.u64 	%rd4, [_Z7dkernelPiS_S_i_param_0];
	ld.param.u64 	%rd5, [_Z7dkernelPiS_S_i_param_1];
	ld.param.u64 	%rd6, [_Z7dkernelPiS_S_i_param_2];
	ld.param.u32 	%r5, [_Z7dkernelPiS_S_i_param_3];
	cvta.to.global.u64 	%rd1, %rd6;
	cvta.to.global.u64 	%rd2, %rd5;
	cvta.to.global.u64 	%rd3, %rd4;
	mov.u32 	%r1, %tid.x;
	setp.lt.s32 	%p1, %r1, %r5;
	@%p1 bra 	$L__BB0_2;
	mul.wide.u32 	%rd7, %r1, 4;
	add.s64 	%rd8, %rd1, %rd7;
	ld.global.u32 	%r12, [%rd8];
	bra.uni 	$L__BB0_3;
$L__BB0_2:
	mul.wide.u32 	%rd9, %r1, 4;
	add.s64 	%rd10, %rd3, %rd9;
	ld.global.u32 	%r6, [%rd10];
	add.s64 	%rd11, %rd2, %rd9;
	ld.global.u32 	%r7, [%rd11];
	add.s32 	%r12, %r7, %r6;
	add.s64 	%rd12, %rd1, %rd9;
	st.global.u32 	[%rd12], %r12;
$L__BB0_3:
	add.u64 	%rd13, %SP, 0;
	add.u64 	%rd14, %SPL, 0;
	mul.wide.u32 	%rd15, %r1, 4;
	add.s64 	%rd16, %rd3, %rd15;
	ld.global.u32 	%r8, [%rd16];
	add.s64 	%rd17, %rd2, %rd15;
	ld.global.u32 	%r9, [%rd17];
	st.local.v2.u32 	[%rd14], {%r1, %r8};
	st.local.v2.u32 	[%rd14+8], {%r1, %r9};
	st.local.v2.u32 	[%rd14+16], {%r1, %r12};
	mov.u64 	%rd18, $str;
	cvta.global.u64 	%rd19, %rd18;
	{ // callseq 0, 0
	.param .b64 param0;
	st.param.b64 	[param0], %rd19;
	.param .b64 param1;
	st.param.b64 	[param1], %rd13;
	.param .b32 retval0;
	call.uni (retval0), 
	vprintf, 
	(
	param0, 
	param1
	);
	ld.param.b32 	%r10, [retval0];
	} // callseq 0
	ret;

}


// ===== COMPILED SASS (sm_100) =====

	.target	sm_100

	.elftype	@"ET_EXEC"


//--------------------- .note.nv.tkinfo           --------------------------
	.section	.note.nv.tkinfo,"",@"SHT_NOTE"
	.sectionflags	@"SHF_NOTE_NV_TKINFO"
	.tkinfo
        /*0018*/ 	.word	0x00000002
        /*0030*/ 	.string	""
        /*0030*/ 	.string	"ptxas"
        /*0030*/ 	.string	"Cuda compilation tools, release 13.0, V13.0.88"
        /*0030*/ 	.string	"Build cuda_13.0.r13.0/compiler.36424714_0"
        /*0030*/ 	.string	"-arch sm_100 -m 64 "



//--------------------- .note.nv.cuinfo           --------------------------
	.section	.note.nv.cuinfo,"",@"SHT_NOTE"
	.sectionflags	@"SHF_NOTE_NV_CUINFO"
        /*0018*/ 	.short	0x0002
        /*001a*/ 	.short	0x0064
        /*001c*/ 	.short	0x0082
	.zero		2


//--------------------- .nv.info                  --------------------------
	.section	.nv.info,"",@"SHT_CUDA_INFO"
	.align	4


	//----- nvinfo : EIATTR_REGCOUNT
	.align		4
        /*0000*/ 	.byte	0x04, 0x2f
        /*0002*/ 	.short	(.L_2 - .L_1)
	.align		4
.L_1:
        /*0004*/ 	.word	index@(_Z7dkernelPiS_S_i)
        /*0008*/ 	.word	0x00000018


	//----- nvinfo : EIATTR_FRAME_SIZE
	.align		4
.L_2:
        /*000c*/ 	.byte	0x04, 0x11
        /*000e*/ 	.short	(.L_4 - .L_3)
	.align		4
.L_3:
        /*0010*/ 	.word	index@(_Z7dkernelPiS_S_i)
        /*0014*/ 	.word	0x00000018


	//----- nvinfo : EIATTR_MIN_STACK_SIZE
	.align		4
.L_4:
        /*0018*/ 	.byte	0x04, 0x12
        /*001a*/ 	.short	(.L_6 - .L_5)
	.align		4
.L_5:
        /*001c*/ 	.word	index@(_Z7dkernelPiS_S_i)
        /*0020*/ 	.word	0x00000018
.L_6:


//--------------------- .nv.compat                --------------------------
	.section	.nv.compat,"",@"SHT_CUDA_COMPAT_INFO"
	.align	4
        /*0000*/ 	.byte	0x02, 0x09, 0x00, 0x00, 0x02, 0x02, 0x01, 0x00, 0x02, 0x05, 0x05, 0x00, 0x03, 0x07, 0x01, 0x01
        /*0010*/ 	.byte	0x02, 0x03, 0x00, 0x00, 0x02, 0x06, 0x01, 0x00, 0x04, 0x0b, 0x08, 0x00, 0x09, 0x00, 0x00, 0x00
        /*0020*/ 	.byte	0x00, 0x00, 0x00, 0x00


//--------------------- .nv.info._Z7dkernelPiS_S_i --------------------------
	.section	.nv.info._Z7dkernelPiS_S_i,"",@"SHT_CUDA_INFO"
	.sectionflags	@""
	.align	4


	//----- nvinfo : EIATTR_CUDA_API_VERSION
	.align		4
        /*0000*/ 	.byte	0x04, 0x37
        /*0002*/ 	.short	(.L_8 - .L_7)
.L_7:
        /*0004*/ 	.word	0x00000082


	//----- nvinfo : EIATTR_KPARAM_INFO
	.align		4
.L_8:
        /*0008*/ 	.byte	0x04, 0x17
        /*000a*/ 	.short	(.L_10 - .L_9)
.L_9:
        /*000c*/ 	.word	0x00000000
        /*0010*/ 	.short	0x0003
        /*0012*/ 	.short	0x0018
        /*0014*/ 	.byte	0x00, 0xf0, 0x11, 0x00


	//----- nvinfo : EIATTR_KPARAM_INFO
	.align		4
.L_10:
        /*0018*/ 	.byte	0x04, 0x17
        /*001a*/ 	.short	(.L_12 - .L_11)
.L_11:
        /*001c*/ 	.word	0x00000000
        /*0020*/ 	.short	0x0002
        /*0022*/ 	.short	0x0010
        /*0024*/ 	.byte	0x00, 0xf5, 0x21, 0x00


	//----- nvinfo : EIATTR_KPARAM_INFO
	.align		4
.L_12:
        /*0028*/ 	.byte	0x04, 0x17
        /*002a*/ 	.short	(.L_14 - .L_13)
.L_13:
        /*002c*/ 	.word	0x00000000
        /*0030*/ 	.short	0x0001
        /*0032*/ 	.short	0x0008
        /*0034*/ 	.byte	0x00, 0xf5, 0x21, 0x00


	//----- nvinfo : EIATTR_KPARAM_INFO
	.align		4
.L_14:
        /*0038*/ 	.byte	0x04, 0x17
        /*003a*/ 	.short	(.L_16 - .L_15)
.L_15:
        /*003c*/ 	.word	0x00000000
        /*0040*/ 	.short	0x0000
        /*0042*/ 	.short	0x0000
        /*0044*/ 	.byte	0x00, 0xf5, 0x21, 0x00


	//----- nvinfo : EIATTR_SPARSE_MMA_MASK
	.align		4
.L_16:
        /*0048*/ 	.byte	0x03, 0x50
        /*004a*/ 	.short	0x0000


	//----- nvinfo : EIATTR_MAXREG_COUNT
	.align		4
        /*004c*/ 	.byte	0x03, 0x1b
        /*004e*/ 	.short	0x00ff


	//----- nvinfo : EIATTR_EXTERNS
	.align		4
        /*0050*/ 	.byte	0x04, 0x0f
        /*0052*/ 	.short	(.L_18 - .L_17)


	//   ....[0]....
	.align		4
.L_17:
        /*0054*/ 	.word	index@(vprintf)


	//----- nvinfo : EIATTR_MERCURY_ISA_VERSION
	.align		4
.L_18:
        /*0058*/ 	.byte	0x03, 0x5f
        /*005a*/ 	.short	0x0101


	//----- nvinfo : EIATTR_VRC_CTA_INIT_COUNT
	.align		4
        /*005c*/ 	.byte	0x02, 0x4a
	.zero		1
	.zero		1


	//----- nvinfo : EIATTR_SYSCALL_OFFSETS
	.align		4
        /*0060*/ 	.byte	0x04, 0x46
        /*0062*/ 	.short	(.L_20 - .L_19)


	//   ....[0]....
.L_19:
        /*0064*/ 	.word	0x00000220


	//----- nvinfo : EIATTR_EXIT_INSTR_OFFSETS
	.align		4
.L_20:
        /*0068*/ 	.byte	0x04, 0x1c
        /*006a*/ 	.short	(.L_22 - .L_21)


	//   ....[0]....
.L_21:
        /*006c*/ 	.word	0x00000230


	//----- nvinfo : EIATTR_CBANK_PARAM_SIZE
	.align		4
.L_22:
        /*0070*/ 	.byte	0x03, 0x19
        /*0072*/ 	.short	0x001c


	//----- nvinfo : EIATTR_PARAM_CBANK
	.align		4
        /*0074*/ 	.byte	0x04, 0x0a
        /*0076*/ 	.short	(.L_24 - .L_23)
	.align		4
.L_23:
        /*0078*/ 	.word	index@(.nv.constant0._Z7dkernelPiS_S_i)
        /*007c*/ 	.short	0x0380
        /*007e*/ 	.short	0x001c


	//----- nvinfo : EIATTR_SW_WAR
	.align		4
.L_24:
        /*0080*/ 	.byte	0x04, 0x36
        /*0082*/ 	.short	(.L_26 - .L_25)
.L_25:
        /*0084*/ 	.word	0x00000008
.L_26:


//--------------------- .nv.callgraph             --------------------------
	.section	.nv.callgraph,"",@"SHT_CUDA_CALLGRAPH"
	.align	4
	.sectionentsize	8
	.align		4
        /*0000*/ 	.word	0x00000000
	.align		4
        /*0004*/ 	.word	0xffffffff
	.align		4
        /*0008*/ 	.word	index@(_Z7dkernelPiS_S_i)
	.align		4
        /*000c*/ 	.word	index@(vprintf)
	.align		4
        /*0010*/ 	.word	0x00000000
	.align		4
        /*0014*/ 	.word	0xfffffffe
	.align		4
        /*0018*/ 	.word	0x00000000
	.align		4
        /*001c*/ 	.word	0xfffffffd
	.align		4
        /*0020*/ 	.word	0x00000000
	.align		4
        /*0024*/ 	.word	0xfffffffc


//--------------------- .nv.constant4             --------------------------
	.section	.nv.constant4,"a",@progbits
	.align	8
	.align		8
.nv.constant4:
        /*0000*/ 	.dword	vprintf
	.align		8
        /*0008*/ 	.dword	$str


//--------------------- .text._Z7dkernelPiS_S_i   --------------------------
	.section	.text._Z7dkernelPiS_S_i,"ax",@progbits
	.align	128
        .global         _Z7dkernelPiS_S_i
        .type           _Z7dkernelPiS_S_i,@function
        .size           _Z7dkernelPiS_S_i,(.L_x_2 - _Z7dkernelPiS_S_i)
        .other          _Z7dkernelPiS_S_i,@"STO_CUDA_ENTRY STV_DEFAULT"
_Z7dkernelPiS_S_i:
.text._Z7dkernelPiS_S_i:
[----:B------:R-:W0:Y:S01]  /*0000*/  LDC R1, c[0x0][0x37c] ;  /* 0x0000df00ff017b82 */ /* 0x000e220000000800 */
[----:B------:R-:W1:Y:S01]  /*0010*/  S2R R8, SR_TID.X ;  /* 0x0000000000087919 */ /* 0x000e620000002100 */
[----:B------:R-:W1:Y:S06]  /*0020*/  LDCU UR6, c[0x0][0x398] ;  /* 0x00007300ff0677ac */ /* 0x000e6c0008000800 */
[----:B------:R-:W2:Y:S01]  /*0030*/  LDC.64 R4, c[0x0][0x380] ;  /* 0x0000e000ff047b82 */ /* 0x000ea20000000a00 */
[----:B0-----:R-:W-:Y:S01]  /*0040*/  VIADD R1, R1, 0xffffffe8 ;  /* 0xffffffe801017836 */ /* 0x001fe20000000000 */
[----:B------:R-:W0:Y:S06]  /*0050*/  LDCU.64 UR4, c[0x0][0x358] ;  /* 0x00006b00ff0477ac */ /* 0x000e2c0008000a00 */
[----:B------:R-:W3:Y:S08]  /*0060*/  LDC.64 R6, c[0x0][0x388] ;  /* 0x0000e200ff067b82 */ /* 0x000ef00000000a00 */
[----:B------:R-:W4:Y:S01]  /*0070*/  LDC.64 R2, c[0x0][0x390] ;  /* 0x0000e400ff027b82 */ /* 0x000f220000000a00 */
[C---:B-1----:R-:W-:Y:S01]  /*0080*/  ISETP.GE.AND P0, PT, R8.reuse, UR6, PT ;  /* 0x0000000608007c0c */ /* 0x042fe2000bf06270 */
[C---:B--2---:R-:W-:Y:S01]  /*0090*/  IMAD.WIDE.U32 R4, R8.reuse, 0x4, R4 ;  /* 0x0000000408047825 */ /* 0x044fe200078e0004 */
[----:B------:R-:W-:Y:S01]  /*00a0*/  MOV R10, R8 ;  /* 0x00000008000a7202 */ /* 0x000fe20000000f00 */
[----:B------:R-:W1:Y:S02]  /*00b0*/  LDCU.64 UR6, c[0x4][0x8] ;  /* 0x01000100ff0677ac */ /* 0x000e640008000a00 */
[----:B---3--:R-:W-:-:S04]  /*00c0*/  IMAD.WIDE.U32 R6, R8, 0x4, R6 ;  /* 0x0000000408067825 */ /* 0x008fc800078e0006 */
[----:B----4-:R-:W-:-:S04]  /*00d0*/  IMAD.WIDE.U32 R2, R8, 0x4, R2 ;  /* 0x0000000408027825 */ /* 0x010fc800078e0002 */
[----:B0-----:R-:W2:Y:S04]  /*00e0*/  @!P0 LDG.E R0, desc[UR4][R4.64] ;  /* 0x0000000404008981 */ /* 0x001ea8000c1e1900 */
[----:B------:R-:W2:Y:S04]  /*00f0*/  @!P0 LDG.E R9, desc[UR4][R6.64] ;  /* 0x0000000406098981 */ /* 0x000ea8000c1e1900 */
[----:B------:R-:W3:Y:S01]  /*0100*/  @P0 LDG.E R13, desc[UR4][R2.64] ;  /* 0x00000004020d0981 */ /* 0x000ee2000c1e1900 */
[----:B--2---:R-:W-:-:S05]  /*0110*/  @!P0 IADD3 R13, PT, PT, R0, R9, RZ ;  /* 0x00000009000d8210 */ /* 0x004fca0007ffe0ff */
[----:B------:R0:W-:Y:S04]  /*0120*/  @!P0 STG.E desc[UR4][R2.64], R13 ;  /* 0x0000000d02008986 */ /* 0x0001e8000c101904 */
[----:B------:R1:W2:Y:S04]  /*0130*/  LDG.E R9, desc[UR4][R4.64] ;  /* 0x0000000404097981 */ /* 0x0002a8000c1e1900 */
[----:B------:R4:W5:Y:S01]  /*0140*/  LDG.E R11, desc[UR4][R6.64] ;  /* 0x00000004060b7981 */ /* 0x000962000c1e1900 */
[----:B------:R-:W-:Y:S01]  /*0150*/  IMAD.MOV.U32 R12, RZ, RZ, R8 ;  /* 0x000000ffff0c7224 */ /* 0x000fe200078e0008 */
[----:B------:R-:W-:Y:S01]  /*0160*/  MOV R0, 0x0 ;  /* 0x0000000000007802 */ /* 0x000fe20000000f00 */
[----:B------:R-:W4:Y:S03]  /*0170*/  LDCU UR4, c[0x0][0x2f8] ;  /* 0x00005f00ff0477ac */ /* 0x000f260008000800 */
[----:B---3--:R3:W-:Y:S01]  /*0180*/  STL.64 [R1+0x10], R12 ;  /* 0x0000100c01007387 */ /* 0x0087e20000100a00 */
[----:B0-----:R3:W0:Y:S01]  /*0190*/  LDC.64 R2, c[0x4][R0] ;  /* 0x0100000000027b82 */ /* 0x0016220000000a00 */
[----:B------:R-:W3:Y:S01]  /*01a0*/  LDCU UR5, c[0x0][0x2fc] ;  /* 0x00005f80ff0577ac */ /* 0x000ee20008000800 */
[----:B-1----:R-:W-:Y:S01]  /*01b0*/  IMAD.U32 R4, RZ, RZ, UR6 ;  /* 0x00000006ff047e24 */ /* 0x002fe2000f8e00ff */
[----:B------:R-:W-:-:S02]  /*01c0*/  MOV R5, UR7 ;  /* 0x0000000700057c02 */ /* 0x000fc40008000f00 */
[----:B----4-:R-:W-:-:S05]  /*01d0*/  IADD3 R6, P0, PT, R1, UR4, RZ ;  /* 0x0000000401067c10 */ /* 0x010fca000ff1e0ff */
[----:B---3--:R-:W-:Y:S01]  /*01e0*/  IMAD.X R7, RZ, RZ, UR5, P0 ;  /* 0x00000005ff077e24 */ /* 0x008fe200080e06ff */
[----:B--2---:R1:W-:Y:S04]  /*01f0*/  STL.64 [R1], R8 ;  /* 0x0000000801007387 */ /* 0x0043e80000100a00 */
[----:B0----5:R1:W-:Y:S03]  /*0200*/  STL.64 [R1+0x8], R10 ;  /* 0x0000080a01007387 */ /* 0x0213e60000100a00 */
[----:B------:R-:W-:-:S07]  /*0210*/  LEPC R20, `(.L_x_0) ;  /* 0x000000001014794e */ /* 0x000fce0000000000 */
[----:B-1----:R-:W-:Y:S05]  /*0220*/  CALL.ABS.NOINC R2 ;  /* 0x0000000002007343 */ /* 0x002fea0003c00000 */
.L_x_0:
[----:B------:R-:W-:Y:S05]  /*0230*/  EXIT ;  /* 0x000000000000794d */ /* 0x000fea0003800000 */
.L_x_1:
[----:B------:R-:W-:-:S00]  /*0240*/  BRA `(.L_x_1) ;  /* 0xfffffffc00fc7947 */ /* 0x000fc0000383ffff */
[----:B------:R-:W-:-:S00]  /*0250*/  NOP ;  /* 0x0000000000007918 */ /* 0x000fc00000000000 */
        /* <DEDUP_REMOVED lines=10> */
.L_x_2:


//--------------------- .nv.global.init           --------------------------
	.section	.nv.global.init,"aw",@progbits
.nv.global.init:
	.type		$str,@object
	.size		$str,(.L_0 - $str)
$str:
        /*0000*/ 	.byte	0x41, 0x5b, 0x25, 0x64, 0x5d, 0x20, 0x3d, 0x20, 0x25, 0x64, 0x2c, 0x20, 0x42, 0x5b, 0x25, 0x64
        /*0010*/ 	.byte	0x5d, 0x20, 0x3d, 0x20, 0x25, 0x64, 0x2c, 0x20, 0x43, 0x5b, 0x25, 0x64, 0x5d, 0x20, 0x3d, 0x20
        /*0020*/ 	.byte	0x25, 0x64, 0x0a, 0x00
.L_0:


//--------------------- .nv.shared.reserved.0     --------------------------
	.section	.nv.shared.reserved.0,"aw",@nobits
	.weak		__nv_reservedSMEM_offset_0_alias
	.size		__nv_reservedSMEM_offset_0_alias, 0, 64
	.other		__nv_reservedSMEM_offset_0_alias,@"STO_CUDA_RESERVED_SHARED STV_DEFAULT"
__nv_reservedSMEM_offset_0_alias:
	.zero		0
	.zero		64


//--------------------- .nv.constant0._Z7dkernelPiS_S_i --------------------------
	.section	.nv.constant0._Z7dkernelPiS_S_i,"a",@progbits
	.sectionflags	@""
	.align	4
.nv.constant0._Z7dkernelPiS_S_i:
	.zero		924


//--------------------- SYMBOLS --------------------------

	.type		.nv.reservedSmem.offset0,@object
	.size		.nv.reservedSmem.offset0,0x4
	.type		vprintf,@function
